	.headerflags	@"EF_CUDA_TEXMODE_UNIFIED EF_CUDA_64BIT_ADDRESS EF_CUDA_SM86 EF_CUDA_VIRTUAL_SM(EF_CUDA_SM86)"
	.elftype	@"ET_EXEC"


//--------------------- .nv.info                  --------------------------
	.section	.nv.info,"",@"SHT_CUDA_INFO"
	.align	4


	//----- nvinfo : EIATTR_REGCOUNT
	.align		4
        /*0000*/ 	.byte	0x04, 0x2f
        /*0002*/ 	.short	(.L_3 - .L_2)
	.align		4
.L_2:
        /*0004*/ 	.word	index@(l2norm_fwd_kernel)
        /*0008*/ 	.word	0x0000002e


	//----- nvinfo : EIATTR_MAX_STACK_SIZE
	.align		4
.L_3:
        /*000c*/ 	.byte	0x04, 0x23
        /*000e*/ 	.short	(.L_5 - .L_4)
	.align		4
.L_4:
        /*0010*/ 	.word	index@(l2norm_fwd_kernel)
        /*0014*/ 	.word	0x00000000


	//----- nvinfo : EIATTR_MIN_STACK_SIZE
	.align		4
.L_5:
        /*0018*/ 	.byte	0x04, 0x12
        /*001a*/ 	.short	(.L_7 - .L_6)
	.align		4
.L_6:
        /*001c*/ 	.word	index@(l2norm_fwd_kernel)
        /*0020*/ 	.word	0x00000000


	//----- nvinfo : EIATTR_FRAME_SIZE
	.align		4
.L_7:
        /*0024*/ 	.byte	0x04, 0x11
        /*0026*/ 	.short	(.L_9 - .L_8)
	.align		4
.L_8:
        /*0028*/ 	.word	index@(l2norm_fwd_kernel)
        /*002c*/ 	.word	0x00000000
.L_9:


//--------------------- .nv.info.l2norm_fwd_kernel --------------------------
	.section	.nv.info.l2norm_fwd_kernel,"",@"SHT_CUDA_INFO"
	.align	4


	//----- nvinfo : EIATTR_CUDA_API_VERSION
	.align		4
        /*0000*/ 	.byte	0x04, 0x37
        /*0002*/ 	.short	(.L_11 - .L_10)
.L_10:
        /*0004*/ 	.word	0x0000007b


	//----- nvinfo : EIATTR_SW2861232_WAR
	.align		4
.L_11:
        /*0008*/ 	.byte	0x01, 0x35
	.zero		2


	//----- nvinfo : EIATTR_PARAM_CBANK
	.align		4
        /*000c*/ 	.byte	0x04, 0x0a
        /*000e*/ 	.short	(.L_13 - .L_12)
	.align		4
.L_12:
        /*0010*/ 	.word	index@(.nv.constant0.l2norm_fwd_kernel)
        /*0014*/ 	.short	0x0160
        /*0016*/ 	.short	0x001c


	//----- nvinfo : EIATTR_CBANK_PARAM_SIZE
	.align		4
.L_13:
        /*0018*/ 	.byte	0x03, 0x19
        /*001a*/ 	.short	0x001c


	//----- nvinfo : EIATTR_KPARAM_INFO
	.align		4
        /*001c*/ 	.byte	0x04, 0x17
        /*001e*/ 	.short	(.L_15 - .L_14)
.L_14:
        /*0020*/ 	.word	0x00000000
        /*0024*/ 	.short	0x0003
        /*0026*/ 	.short	0x0018
        /*0028*/ 	.byte	0x00, 0xf0, 0x11, 0x00


	//----- nvinfo : EIATTR_KPARAM_INFO
	.align		4
.L_15:
        /*002c*/ 	.byte	0x04, 0x17
        /*002e*/ 	.short	(.L_17 - .L_16)
.L_16:
        /*0030*/ 	.word	0x00000000
        /*0034*/ 	.short	0x0002
        /*0036*/ 	.short	0x0010
        /*0038*/ 	.byte	0x00, 0xf0, 0x21, 0x00


	//----- nvinfo : EIATTR_KPARAM_INFO
	.align		4
.L_17:
        /*003c*/ 	.byte	0x04, 0x17
        /*003e*/ 	.short	(.L_19 - .L_18)
.L_18:
        /*0040*/ 	.word	0x00000000
        /*0044*/ 	.short	0x0001
        /*0046*/ 	.short	0x0008
        /*0048*/ 	.byte	0x00, 0xf0, 0x21, 0x00


	//----- nvinfo : EIATTR_KPARAM_INFO
	.align		4
.L_19:
        /*004c*/ 	.byte	0x04, 0x17
        /*004e*/ 	.short	(.L_21 - .L_20)
.L_20:
        /*0050*/ 	.word	0x00000000
        /*0054*/ 	.short	0x0000
        /*0056*/ 	.short	0x0000
        /*0058*/ 	.byte	0x00, 0xf0, 0x21, 0x00


	//----- nvinfo : EIATTR_MAXREG_COUNT
	.align		4
.L_21:
        /*005c*/ 	.byte	0x03, 0x1b
        /*005e*/ 	.short	0x00ff


	//----- nvinfo : EIATTR_COOP_GROUP_MASK_REGIDS
	.align		4
        /*0060*/ 	.byte	0x04, 0x29
        /*0062*/ 	.short	(.L_23 - .L_22)


	//   ....[0]....
.L_22:
        /*0064*/ 	.word	0xffffffff


	//   ....[1]....
        /*0068*/ 	.word	0xffffffff


	//   ....[2]....
        /*006c*/ 	.word	0xffffffff


	//   ....[3]....
        /*0070*/ 	.word	0xffffffff


	//   ....[4]....
        /*0074*/ 	.word	0xffffffff


	//   ....[5]....
        /*0078*/ 	.word	0xffffffff


	//   ....[6]....
        /*007c*/ 	.word	0xffffffff


	//   ....[7]....
        /*0080*/ 	.word	0xffffffff


	//   ....[8]....
        /*0084*/ 	.word	0xffffffff


	//   ....[9]....
        /*0088*/ 	.word	0xffffffff


	//   ....[10]....
        /*008c*/ 	.word	0xffffffff


	//   ....[11]....
        /*0090*/ 	.word	0xffffffff


	//   ....[12]....
        /*0094*/ 	.word	0xffffffff


	//   ....[13]....
        /*0098*/ 	.word	0xffffffff


	//   ....[14]....
        /*009c*/ 	.word	0xffffffff


	//   ....[15]....
        /*00a0*/ 	.word	0xffffffff


	//----- nvinfo : EIATTR_COOP_GROUP_INSTR_OFFSETS
	.align		4
.L_23:
        /*00a4*/ 	.byte	0x04, 0x28
        /*00a6*/ 	.short	(.L_25 - .L_24)


	//   ....[0]....
.L_24:
        /*00a8*/ 	.word	0x000004c0


	//   ....[1]....
        /*00ac*/ 	.word	0x000004e0


	//   ....[2]....
        /*00b0*/ 	.word	0x00000500


	//   ....[3]....
        /*00b4*/ 	.word	0x00000520


	//   ....[4]....
        /*00b8*/ 	.word	0x000008c0


	//   ....[5]....
        /*00bc*/ 	.word	0x000008e0


	//   ....[6]....
        /*00c0*/ 	.word	0x00000900


	//   ....[7]....
        /*00c4*/ 	.word	0x00000920


	//   ....[8]....
        /*00c8*/ 	.word	0x00000940


	//   ....[9]....
        /*00cc*/ 	.word	0x00000960


	//   ....[10]....
        /*00d0*/ 	.word	0x00000980


	//   ....[11]....
        /*00d4*/ 	.word	0x000009a0


	//   ....[12]....
        /*00d8*/ 	.word	0x00000c10


	//   ....[13]....
        /*00dc*/ 	.word	0x00000c30


	//   ....[14]....
        /*00e0*/ 	.word	0x00000c50


	//   ....[15]....
        /*00e4*/ 	.word	0x00000c70


	//----- nvinfo : EIATTR_EXIT_INSTR_OFFSETS
	.align		4
.L_25:
        /*00e8*/ 	.byte	0x04, 0x1c
        /*00ea*/ 	.short	(.L_27 - .L_26)


	//   ....[0]....
.L_26:
        /*00ec*/ 	.word	0x000010b0


	//   ....[1]....
        /*00f0*/ 	.word	0x00001110


	//----- nvinfo : EIATTR_MAX_THREADS
	.align		4
.L_27:
        /*00f4*/ 	.byte	0x04, 0x05
        /*00f6*/ 	.short	(.L_29 - .L_28)
.L_28:
        /*00f8*/ 	.word	0x00000100
        /*00fc*/ 	.word	0x00000001
        /*0100*/ 	.word	0x00000001
.L_29:


//--------------------- .nv.rel.action            --------------------------
	.section	.nv.rel.action,"",@"SHT_CUDA_RELOCINFO"
	.align	8
	.sectionentsize	8
        /*0000*/ 	.byte	0x73, 0x00, 0x00, 0x00, 0x00, 0x00, 0x00, 0x00, 0x00, 0x00, 0x00, 0x11, 0x25, 0x00, 0x05, 0x36


//--------------------- .nv.constant0.l2norm_fwd_kernel --------------------------
	.section	.nv.constant0.l2norm_fwd_kernel,"a",@progbits
	.align	4
.nv.constant0.l2norm_fwd_kernel:
	.zero		380


//--------------------- .text.l2norm_fwd_kernel   --------------------------
	.section	.text.l2norm_fwd_kernel,"ax",@progbits
	.sectionflags	@"SHF_BARRIERS=1"
	.sectioninfo	@"SHI_REGISTERS=46"
	.align	128
        .global         l2norm_fwd_kernel
        .type           l2norm_fwd_kernel,@function
        .size           l2norm_fwd_kernel,(.L_x_1 - l2norm_fwd_kernel)
        .other          l2norm_fwd_kernel,@"STO_CUDA_ENTRY STV_DEFAULT"
l2norm_fwd_kernel:
.text.l2norm_fwd_kernel:
[----:B------:R-:W-:-:S02]  /*0000*/  MOV R1, c[0x0][0x28] ;  /* 0x00000a0000017a02 */ /* 0x000fc40000000f00 */
[----:B------:R-:W0:Y:S01]  /*0010*/  S2R R0, SR_TID.X ;  /* 0x0000000000007919 */ /* 0x000e220000002100 */
[----:B------:R-:W-:Y:S01]  /*0020*/  CS2R R16, SRZ ;  /* 0x0000000000107805 */ /* 0x000fe2000001ff00 */
[----:B------:R-:W-:Y:S01]  /*0030*/  CS2R R18, SRZ ;  /* 0x0000000000127805 */ /* 0x000fe2000001ff00 */
[----:B------:R-:W-:Y:S01]  /*0040*/  ULDC.64 UR4, c[0x0][0x118] ;  /* 0x0000460000047ab9 */ /* 0x000fe20000000a00 */
[----:B------:R-:W1:Y:S01]  /*0050*/  S2R R23, SR_CTAID.X ;  /* 0x0000000000177919 */ /* 0x000e620000002500 */
[----:B0-----:R-:W-:Y:S02]  /*0060*/  SHF.R.U32.HI R28, RZ, 0x4, R0 ;  /* 0x00000004ff1c7819 */ /* 0x001fe40000011600 */
[----:B------:R-:W-:Y:S02]  /*0070*/  SHF.L.U32 R2, R0, 0x3, RZ ;  /* 0x0000000300027819 */ /* 0x000fe400000006ff */
[----:B-1----:R-:W-:Y:S02]  /*0080*/  SHF.L.U32 R23, R23, 0x6, RZ ;  /* 0x0000000617177819 */ /* 0x002fe400000006ff */
[----:B------:R-:W-:-:S02]  /*0090*/  SGXT.U32 R28, R28, 0x4 ;  /* 0x000000041c1c781a */ /* 0x000fc40000000000 */
[----:B------:R-:W-:Y:S02]  /*00a0*/  LOP3.LUT R2, R2, 0x78, RZ, 0xc0, !PT ;  /* 0x0000007802027812 */ /* 0x000fe400078ec0ff */
[----:B------:R-:W-:Y:S02]  /*00b0*/  LOP3.LUT R31, R23, R28, RZ, 0xfc, !PT ;  /* 0x0000001c171f7212 */ /* 0x000fe400078efcff */
[----:B------:R-:W-:Y:S01]  /*00c0*/  SHF.R.S32.HI R20, RZ, 0x1f, R23 ;  /* 0x0000001fff147819 */ /* 0x000fe20000011417 */
[----:B------:R-:W-:Y:S01]  /*00d0*/  IMAD.WIDE.U32 R2, R2, 0x2, RZ ;  /* 0x0000000202027825 */ /* 0x000fe200078e00ff */
[C---:B------:R-:W-:Y:S02]  /*00e0*/  SHF.L.U32 R5, R31.reuse, 0x8, RZ ;  /* 0x000000081f057819 */ /* 0x040fe400000006ff */
[C---:B------:R-:W-:Y:S02]  /*00f0*/  ISETP.GE.U32.AND P2, PT, R31.reuse, 0xf70, PT ;  /* 0x00000f701f00780c */ /* 0x040fe40003f46070 */
[----:B------:R-:W-:-:S02]  /*0100*/  SHF.L.U64.HI R31, R31, 0x8, R20 ;  /* 0x000000081f1f7819 */ /* 0x000fc40000010214 */
[----:B------:R-:W-:Y:S02]  /*0110*/  LOP3.LUT R32, R5, R2, RZ, 0xfc, !PT ;  /* 0x0000000205207212 */ /* 0x000fe400078efcff */
[----:B------:R-:W-:Y:S02]  /*0120*/  ISETP.GE.U32.AND.EX P2, PT, R20, RZ, PT, P2 ;  /* 0x000000ff1400720c */ /* 0x000fe40003f46120 */
[----:B------:R-:W-:Y:S02]  /*0130*/  LOP3.LUT R31, R31, R3, RZ, 0xfc, !PT ;  /* 0x000000031f1f7212 */ /* 0x000fe400078efcff */
[----:B------:R-:W-:-:S04]  /*0140*/  IADD3 R6, P0, R32, c[0x0][0x160], RZ ;  /* 0x0000580020067a10 */ /* 0x000fc80007f1e0ff */
[----:B------:R-:W-:-:S05]  /*0150*/  IADD3.X R7, R31, c[0x0][0x164], RZ, P0, !PT ;  /* 0x000059001f077a10 */ /* 0x000fca00007fe4ff */
[----:B------:R0:W2:Y:S01]  /*0160*/  @!P2 LDG.E.128 R16, [R6.64] ;  /* 0x000000040610a981 */ /* 0x0000a2000c1e1d00 */
[C-C-:B------:R-:W-:Y:S02]  /*0170*/  LOP3.LUT R5, R23.reuse, 0x10, R28.reuse, 0xfe, !PT ;  /* 0x0000001017057812 */ /* 0x140fe400078efe1c */
[----:B------:R-:W-:Y:S02]  /*0180*/  LOP3.LUT R11, R23, 0x20, R28, 0xfe, !PT ;  /* 0x00000020170b7812 */ /* 0x000fe400078efe1c */
[C---:B------:R-:W-:Y:S02]  /*0190*/  SHF.L.U32 R27, R5.reuse, 0x8, RZ ;  /* 0x00000008051b7819 */ /* 0x040fe400000006ff */
[C---:B------:R-:W-:Y:S02]  /*01a0*/  ISETP.GE.U32.AND P3, PT, R5.reuse, 0xf70, PT ;  /* 0x00000f700500780c */ /* 0x040fe40003f66070 */
[----:B------:R-:W-:Y:S01]  /*01b0*/  SHF.L.U64.HI R5, R5, 0x8, R20 ;  /* 0x0000000805057819 */ /* 0x000fe20000010214 */
[----:B0-----:R-:W-:Y:S01]  /*01c0*/  CS2R R6, SRZ ;  /* 0x0000000000067805 */ /* 0x001fe2000001ff00 */
[----:B------:R-:W-:-:S02]  /*01d0*/  LOP3.LUT R27, R27, R2, RZ, 0xfc, !PT ;  /* 0x000000021b1b7212 */ /* 0x000fc400078efcff */
[----:B------:R-:W-:Y:S02]  /*01e0*/  ISETP.GE.U32.AND.EX P3, PT, R20, RZ, PT, P3 ;  /* 0x000000ff1400720c */ /* 0x000fe40003f66130 */
[----:B------:R-:W-:Y:S02]  /*01f0*/  LOP3.LUT R26, R5, R3, RZ, 0xfc, !PT ;  /* 0x00000003051a7212 */ /* 0x000fe400078efcff */
[----:B------:R-:W-:Y:S01]  /*0200*/  IADD3 R12, P0, R27, c[0x0][0x160], RZ ;  /* 0x000058001b0c7a10 */ /* 0x000fe20007f1e0ff */
[----:B------:R-:W-:Y:S01]  /*0210*/  CS2R R4, SRZ ;  /* 0x0000000000047805 */ /* 0x000fe2000001ff00 */
[C---:B------:R-:W-:Y:S02]  /*0220*/  SHF.L.U32 R9, R11.reuse, 0x8, RZ ;  /* 0x000000080b097819 */ /* 0x040fe400000006ff */
[----:B------:R-:W-:Y:S02]  /*0230*/  IADD3.X R13, R26, c[0x0][0x164], RZ, P0, !PT ;  /* 0x000059001a0d7a10 */ /* 0x000fe400007fe4ff */
[----:B------:R-:W-:-:S03]  /*0240*/  ISETP.GE.U32.AND P1, PT, R11, 0xf70, PT ;  /* 0x00000f700b00780c */ /* 0x000fc60003f26070 */
[----:B------:R0:W3:Y:S01]  /*0250*/  @!P3 LDG.E.128 R4, [R12.64] ;  /* 0x000000040c04b981 */ /* 0x0000e2000c1e1d00 */
[----:B------:R-:W-:Y:S02]  /*0260*/  SHF.L.U64.HI R11, R11, 0x8, R20 ;  /* 0x000000080b0b7819 */ /* 0x000fe40000010214 */
[----:B------:R-:W-:Y:S02]  /*0270*/  LOP3.LUT R22, R9, R2, RZ, 0xfc, !PT ;  /* 0x0000000209167212 */ /* 0x000fe400078efcff */
[----:B------:R-:W-:Y:S01]  /*0280*/  ISETP.GE.U32.AND.EX P1, PT, R20, RZ, PT, P1 ;  /* 0x000000ff1400720c */ /* 0x000fe20003f26110 */
[----:B------:R-:W-:Y:S01]  /*0290*/  CS2R R8, SRZ ;  /* 0x0000000000087805 */ /* 0x000fe2000001ff00 */
[----:B------:R-:W-:Y:S02]  /*02a0*/  LOP3.LUT R24, R11, R3, RZ, 0xfc, !PT ;  /* 0x000000030b187212 */ /* 0x000fe400078efcff */
[----:B------:R-:W-:Y:S01]  /*02b0*/  IADD3 R14, P0, R22, c[0x0][0x160], RZ ;  /* 0x00005800160e7a10 */ /* 0x000fe20007f1e0ff */
[----:B------:R-:W-:-:S03]  /*02c0*/  CS2R R10, SRZ ;  /* 0x00000000000a7805 */ /* 0x000fc6000001ff00 */
[----:B------:R-:W-:-:S05]  /*02d0*/  IADD3.X R15, R24, c[0x0][0x164], RZ, P0, !PT ;  /* 0x00005900180f7a10 */ /* 0x000fca00007fe4ff */
[----:B------:R1:W4:Y:S01]  /*02e0*/  @!P1 LDG.E.128 R8, [R14.64] ;  /* 0x000000040e089981 */ /* 0x000322000c1e1d00 */
[----:B0-----:R-:W-:-:S04]  /*02f0*/  LOP3.LUT R13, R23, 0x30, R28, 0xfe, !PT ;  /* 0x00000030170d7812 */ /* 0x001fc800078efe1c */
[C---:B------:R-:W-:Y:S02]  /*0300*/  SHF.L.U32 R21, R13.reuse, 0x8, RZ ;  /* 0x000000080d157819 */ /* 0x040fe400000006ff */
[C---:B------:R-:W-:Y:S02]  /*0310*/  ISETP.GE.U32.AND P0, PT, R13.reuse, 0xf70, PT ;  /* 0x00000f700d00780c */ /* 0x040fe40003f06070 */
[----:B------:R-:W-:Y:S01]  /*0320*/  SHF.L.U64.HI R25, R13, 0x8, R20 ;  /* 0x000000080d197819 */ /* 0x000fe20000010214 */
[----:B-1----:R-:W-:Y:S01]  /*0330*/  CS2R R14, SRZ ;  /* 0x00000000000e7805 */ /* 0x002fe2000001ff00 */
[----:B------:R-:W-:Y:S01]  /*0340*/  LOP3.LUT R21, R21, R2, RZ, 0xfc, !PT ;  /* 0x0000000215157212 */ /* 0x000fe200078efcff */
[----:B------:R-:W-:Y:S01]  /*0350*/  CS2R R12, SRZ ;  /* 0x00000000000c7805 */ /* 0x000fe2000001ff00 */
[----:B------:R-:W-:Y:S02]  /*0360*/  ISETP.GE.U32.AND.EX P0, PT, R20, RZ, PT, P0 ;  /* 0x000000ff1400720c */ /* 0x000fe40003f06100 */
[----:B------:R-:W-:-:S02]  /*0370*/  LOP3.LUT R25, R25, R3, RZ, 0xfc, !PT ;  /* 0x0000000319197212 */ /* 0x000fc400078efcff */
[----:B------:R-:W-:-:S04]  /*0380*/  IADD3 R2, P4, R21, c[0x0][0x160], RZ ;  /* 0x0000580015027a10 */ /* 0x000fc80007f9e0ff */
[----:B------:R-:W-:-:S05]  /*0390*/  IADD3.X R3, R25, c[0x0][0x164], RZ, P4, !PT ;  /* 0x0000590019037a10 */ /* 0x000fca00027fe4ff */
[----:B------:R0:W5:Y:S01]  /*03a0*/  @!P0 LDG.E.128 R12, [R2.64] ;  /* 0x00000004020c8981 */ /* 0x000162000c1e1d00 */
[----:B------:R-:W-:Y:S01]  /*03b0*/  MOV R28, 0x3e800000 ;  /* 0x3e800000001c7802 */ /* 0x000fe20000000f00 */
[--C-:B--2---:R-:W-:Y:S02]  /*03c0*/  HADD2.F32 R29, -RZ, R16.reuse.H1_H1 ;  /* 0x30000010ff1d7230 */ /* 0x104fe40000004100 */
[----:B------:R-:W-:Y:S02]  /*03d0*/  HADD2.F32 R33, -RZ, R16.H0_H0 ;  /* 0x20000010ff217230 */ /* 0x000fe40000004100 */
[--C-:B------:R-:W-:Y:S01]  /*03e0*/  HADD2.F32 R35, -RZ, R17.reuse.H0_H0 ;  /* 0x20000011ff237230 */ /* 0x100fe20000004100 */
[----:B------:R-:W-:Y:S01]  /*03f0*/  FMUL R16, R29, R29 ;  /* 0x0000001d1d107220 */ /* 0x000fe20000400000 */
[----:B------:R-:W-:-:S03]  /*0400*/  HADD2.F32 R17, -RZ, R17.H1_H1 ;  /* 0x30000011ff117230 */ /* 0x000fc60000004100 */
[----:B------:R-:W-:Y:S01]  /*0410*/  FFMA R16, R33, R33, R16 ;  /* 0x0000002121107223 */ /* 0x000fe20000000010 */
[----:B------:R-:W-:-:S03]  /*0420*/  HADD2.F32 R37, -RZ, R18.H0_H0 ;  /* 0x20000012ff257230 */ /* 0x000fc60000004100 */
[----:B------:R-:W-:Y:S01]  /*0430*/  FFMA R16, R35, R35, R16 ;  /* 0x0000002323107223 */ /* 0x000fe20000000010 */
[----:B------:R-:W-:-:S03]  /*0440*/  HADD2.F32 R39, -RZ, R18.H1_H1 ;  /* 0x30000012ff277230 */ /* 0x000fc60000004100 */
[----:B------:R-:W-:Y:S01]  /*0450*/  FFMA R16, R17, R17, R16 ;  /* 0x0000001111107223 */ /* 0x000fe20000000010 */
[----:B------:R-:W-:-:S03]  /*0460*/  HADD2.F32 R41, -RZ, R19.H0_H0 ;  /* 0x20000013ff297230 */ /* 0x000fc60000004100 */
[----:B------:R-:W-:Y:S01]  /*0470*/  FFMA R16, R37, R37, R16 ;  /* 0x0000002525107223 */ /* 0x000fe20000000010 */
[----:B------:R-:W-:-:S03]  /*0480*/  HADD2.F32 R19, -RZ, R19.H1_H1 ;  /* 0x30000013ff137230 */ /* 0x000fc60000004100 */
[----:B------:R-:W-:-:S04]  /*0490*/  FFMA R16, R39, R39, R16 ;  /* 0x0000002727107223 */ /* 0x000fc80000000010 */
[----:B------:R-:W-:-:S04]  /*04a0*/  FFMA R16, R41, R41, R16 ;  /* 0x0000002929107223 */ /* 0x000fc80000000010 */
[----:B------:R-:W-:-:S05]  /*04b0*/  FFMA R16, R19, R19, R16 ;  /* 0x0000001313107223 */ /* 0x000fca0000000010 */
[----:B------:R-:W1:Y:S02]  /*04c0*/  SHFL.BFLY PT, R43, R16, 0x8, 0x1f ;  /* 0x0d001f00102b7f89 */ /* 0x000e6400000e0000 */
[----:B-1----:R-:W-:-:S05]  /*04d0*/  FADD R43, R16, R43 ;  /* 0x0000002b102b7221 */ /* 0x002fca0000000000 */
[----:B0-----:R-:W0:Y:S02]  /*04e0*/  SHFL.BFLY PT, R2, R43, 0x4, 0x1f ;  /* 0x0c801f002b027f89 */ /* 0x001e2400000e0000 */
[----:B0-----:R-:W-:-:S05]  /*04f0*/  FADD R2, R43, R2 ;  /* 0x000000022b027221 */ /* 0x001fca0000000000 */
[----:B------:R-:W0:Y:S02]  /*0500*/  SHFL.BFLY PT, R3, R2, 0x2, 0x1f ;  /* 0x0c401f0002037f89 */ /* 0x000e2400000e0000 */
[----:B0-----:R-:W-:-:S05]  /*0510*/  FADD R3, R2, R3 ;  /* 0x0000000302037221 */ /* 0x001fca0000000000 */
[----:B------:R-:W0:Y:S02]  /*0520*/  SHFL.BFLY PT, R18, R3, 0x1, 0x1f ;  /* 0x0c201f0003127f89 */ /* 0x000e2400000e0000 */
[----:B0-----:R-:W-:-:S04]  /*0530*/  FADD R18, R3, R18 ;  /* 0x0000001203127221 */ /* 0x001fc80000000000 */
[----:B------:R-:W-:-:S04]  /*0540*/  FADD R18, R18, c[0x0][0x178] ;  /* 0x00005e0012127621 */ /* 0x000fc80000000000 */
[----:B------:R-:W0:Y:S02]  /*0550*/  MUFU.SQRT R34, R18 ;  /* 0x0000001200227308 */ /* 0x000e240000002000 */
[C---:B0-----:R-:W-:Y:S02]  /*0560*/  FSETP.GT.AND P4, PT, R34.reuse, 8.50705917302346158658e+37, PT ;  /* 0x7e8000002200780b */ /* 0x041fe40003f84000 */
[----:B------:R-:W-:-:S11]  /*0570*/  FSETP.GEU.AND P5, PT, R34, 1.175494350822287508e-38, PT ;  /* 0x008000002200780b */ /* 0x000fd60003fae000 */
[----:B------:R-:W-:-:S04]  /*0580*/  @P4 FMUL R34, R34, 0.25 ;  /* 0x3e80000022224820 */ /* 0x000fc80000400000 */
[----:B------:R-:W-:-:S04]  /*0590*/  @!P5 FMUL R34, R34, 16777216 ;  /* 0x4b8000002222d820 */ /* 0x000fc80000400000 */
[----:B------:R-:W0:Y:S01]  /*05a0*/  MUFU.RCP R30, R34 ;  /* 0x00000022001e7308 */ /* 0x000e220000001000 */
[----:B------:R-:W-:-:S05]  /*05b0*/  FSEL R43, R28, 1, P4 ;  /* 0x3f8000001c2b7808 */ /* 0x000fca0002000000 */
[----:B------:R-:W-:-:S04]  /*05c0*/  @!P5 FMUL R43, R43, 16777216 ;  /* 0x4b8000002b2bd820 */ /* 0x000fc80000400000 */
[----:B0-----:R-:W-:-:S04]  /*05d0*/  FMUL R30, R30, R43 ;  /* 0x0000002b1e1e7220 */ /* 0x001fc80000400000 */
[-C--:B------:R-:W-:Y:S01]  /*05e0*/  FMUL R35, R35, R30.reuse ;  /* 0x0000001e23237220 */ /* 0x080fe20000400000 */
[-C--:B------:R-:W-:Y:S01]  /*05f0*/  FMUL R2, R17, R30.reuse ;  /* 0x0000001e11027220 */ /* 0x080fe20000400000 */
[-C--:B------:R-:W-:Y:S01]  /*0600*/  FMUL R16, R33, R30.reuse ;  /* 0x0000001e21107220 */ /* 0x080fe20000400000 */
[-C--:B------:R-:W-:Y:S01]  /*0610*/  FMUL R29, R29, R30.reuse ;  /* 0x0000001e1d1d7220 */ /* 0x080fe20000400000 */
[-C--:B------:R-:W-:Y:S02]  /*0620*/  FMUL R41, R41, R30.reuse ;  /* 0x0000001e29297220 */ /* 0x080fe40000400000 */
[----:B------:R-:W-:Y:S01]  /*0630*/  F2FP.PACK_AB R17, R2, R35 ;  /* 0x000000230211723e */ /* 0x000fe200000000ff */
[----:B------:R-:W-:Y:S01]  /*0640*/  FMUL R2, R19, R30 ;  /* 0x0000001e13027220 */ /* 0x000fe20000400000 */
[----:B------:R-:W-:Y:S01]  /*0650*/  F2FP.PACK_AB R16, R29, R16 ;  /* 0x000000101d10723e */ /* 0x000fe200000000ff */
[----:B---3--:R-:W-:-:S03]  /*0660*/  HADD2.F32 R29, -RZ, R4.H1_H1 ;  /* 0x30000004ff1d7230 */ /* 0x008fc60000004100 */
[----:B------:R-:W-:Y:S01]  /*0670*/  F2FP.PACK_AB R19, R2, R41 ;  /* 0x000000290213723e */ /* 0x000fe200000000ff */
[----:B------:R-:W-:Y:S01]  /*0680*/  HADD2.F32 R4, -RZ, R4.H0_H0 ;  /* 0x20000004ff047230 */ /* 0x000fe20000004100 */
[----:B------:R-:W-:Y:S01]  /*0690*/  IADD3 R2, P4, R32, c[0x0][0x168], RZ ;  /* 0x00005a0020027a10 */ /* 0x000fe20007f9e0ff */
[----:B------:R-:W-:-:S03]  /*06a0*/  FMUL R33, R29, R29 ;  /* 0x0000001d1d217220 */ /* 0x000fc60000400000 */
[----:B------:R-:W-:Y:S01]  /*06b0*/  IADD3.X R3, R31, c[0x0][0x16c], RZ, P4, !PT ;  /* 0x00005b001f037a10 */ /* 0x000fe200027fe4ff */
[--C-:B------:R-:W-:Y:S01]  /*06c0*/  HADD2.F32 R31, -RZ, R5.reuse.H0_H0 ;  /* 0x20000005ff1f7230 */ /* 0x100fe20000004100 */
[----:B------:R-:W-:Y:S01]  /*06d0*/  FFMA R32, R4, R4, R33 ;  /* 0x0000000404207223 */ /* 0x000fe20000000021 */
[----:B------:R-:W-:-:S03]  /*06e0*/  HADD2.F32 R5, -RZ, R5.H1_H1 ;  /* 0x30000005ff057230 */ /* 0x000fc60000004100 */
[----:B------:R-:W-:Y:S01]  /*06f0*/  FFMA R32, R31, R31, R32 ;  /* 0x0000001f1f207223 */ /* 0x000fe20000000020 */
[----:B------:R-:W-:Y:S01]  /*0700*/  HADD2.F32 R33, -RZ, R6.H0_H0 ;  /* 0x20000006ff217230 */ /* 0x000fe20000004100 */
[-C--:B------:R-:W-:Y:S01]  /*0710*/  FMUL R18, R37, R30.reuse ;  /* 0x0000001e25127220 */ /* 0x080fe20000400000 */
[----:B------:R-:W-:Y:S01]  /*0720*/  FMUL R39, R39, R30 ;  /* 0x0000001e27277220 */ /* 0x000fe20000400000 */
[----:B------:R-:W-:Y:S01]  /*0730*/  FFMA R34, R5, R5, R32 ;  /* 0x0000000505227223 */ /* 0x000fe20000000020 */
[----:B----4-:R-:W-:Y:S02]  /*0740*/  HADD2.F32 R32, -RZ, R8.H1_H1 ;  /* 0x30000008ff207230 */ /* 0x010fe40000004100 */
[----:B------:R-:W-:Y:S01]  /*0750*/  HADD2.F32 R6, -RZ, R6.H1_H1 ;  /* 0x30000006ff067230 */ /* 0x000fe20000004100 */
[----:B------:R-:W-:Y:S01]  /*0760*/  FFMA R35, R33, R33, R34 ;  /* 0x0000002121237223 */ /* 0x000fe20000000022 */
[----:B------:R-:W-:Y:S01]  /*0770*/  F2FP.PACK_AB R18, R39, R18 ;  /* 0x000000122712723e */ /* 0x000fe200000000ff */
[----:B------:R-:W-:Y:S01]  /*0780*/  HADD2.F32 R8, -RZ, R8.H0_H0 ;  /* 0x20000008ff087230 */ /* 0x000fe20000004100 */
[----:B------:R-:W-:Y:S01]  /*0790*/  FMUL R37, R32, R32 ;  /* 0x0000002020257220 */ /* 0x000fe20000400000 */
[----:B------:R-:W-:Y:S01]  /*07a0*/  FFMA R39, R6, R6, R35 ;  /* 0x0000000606277223 */ /* 0x000fe20000000023 */
[--C-:B------:R-:W-:Y:S01]  /*07b0*/  HADD2.F32 R34, -RZ, R7.reuse.H0_H0 ;  /* 0x20000007ff227230 */ /* 0x100fe20000004100 */
[----:B------:R0:W-:Y:S01]  /*07c0*/  @!P2 STG.E.128 [R2.64], R16 ;  /* 0x000000100200a986 */ /* 0x0001e2000c101d04 */
[----:B------:R-:W-:-:S02]  /*07d0*/  HADD2.F32 R35, -RZ, R7.H1_H1 ;  /* 0x30000007ff237230 */ /* 0x000fc40000004100 */
[--C-:B------:R-:W-:Y:S01]  /*07e0*/  HADD2.F32 R7, -RZ, R9.reuse.H0_H0 ;  /* 0x20000009ff077230 */ /* 0x100fe20000004100 */
[----:B0-----:R-:W-:Y:S01]  /*07f0*/  FFMA R16, R8, R8, R37 ;  /* 0x0000000808107223 */ /* 0x001fe20000000025 */
[----:B------:R-:W-:-:S03]  /*0800*/  HADD2.F32 R17, -RZ, R9.H1_H1 ;  /* 0x30000009ff117230 */ /* 0x000fc60000004100 */
[----:B------:R-:W-:-:S04]  /*0810*/  FFMA R16, R7, R7, R16 ;  /* 0x0000000707107223 */ /* 0x000fc80000000010 */
[----:B------:R-:W-:Y:S01]  /*0820*/  FFMA R3, R17, R17, R16 ;  /* 0x0000001111037223 */ /* 0x000fe20000000010 */
[--C-:B------:R-:W-:Y:S02]  /*0830*/  HADD2.F32 R16, -RZ, R10.reuse.H0_H0 ;  /* 0x2000000aff107230 */ /* 0x100fe40000004100 */
[----:B------:R-:W-:-:S03]  /*0840*/  HADD2.F32 R19, -RZ, R10.H1_H1 ;  /* 0x3000000aff137230 */ /* 0x000fc60000004100 */
[----:B------:R-:W-:Y:S01]  /*0850*/  FFMA R10, R16, R16, R3 ;  /* 0x00000010100a7223 */ /* 0x000fe20000000003 */
[----:B------:R-:W-:-:S03]  /*0860*/  HADD2.F32 R18, -RZ, R11.H0_H0 ;  /* 0x2000000bff127230 */ /* 0x000fc60000004100 */
[----:B------:R-:W-:Y:S01]  /*0870*/  FFMA R3, R19, R19, R10 ;  /* 0x0000001313037223 */ /* 0x000fe2000000000a */
[----:B------:R-:W-:-:S03]  /*0880*/  HADD2.F32 R36, -RZ, R11.H1_H1 ;  /* 0x3000000bff247230 */ /* 0x000fc60000004100 */
[----:B------:R-:W-:-:S04]  /*0890*/  FFMA R3, R18, R18, R3 ;  /* 0x0000001212037223 */ /* 0x000fc80000000003 */
[----:B------:R-:W-:Y:S01]  /*08a0*/  FFMA R3, R36, R36, R3 ;  /* 0x0000002424037223 */ /* 0x000fe20000000003 */
[----:B------:R-:W-:-:S04]  /*08b0*/  FFMA R2, R34, R34, R39 ;  /* 0x0000002222027223 */ /* 0x000fc80000000027 */
[----:B------:R-:W0:Y:S01]  /*08c0*/  SHFL.BFLY PT, R10, R3, 0x8, 0x1f ;  /* 0x0d001f00030a7f89 */ /* 0x000e2200000e0000 */
[----:B------:R-:W-:-:S05]  /*08d0*/  FFMA R2, R35, R35, R2 ;  /* 0x0000002323027223 */ /* 0x000fca0000000002 */
[----:B------:R-:W1:Y:S01]  /*08e0*/  SHFL.BFLY PT, R9, R2, 0x8, 0x1f ;  /* 0x0d001f0002097f89 */ /* 0x000e6200000e0000 */
[----:B0-----:R-:W-:-:S05]  /*08f0*/  FADD R37, R3, R10 ;  /* 0x0000000a03257221 */ /* 0x001fca0000000000 */
[----:B------:R-:W0:Y:S01]  /*0900*/  SHFL.BFLY PT, R10, R37, 0x4, 0x1f ;  /* 0x0c801f00250a7f89 */ /* 0x000e2200000e0000 */
[----:B-1----:R-:W-:-:S05]  /*0910*/  FADD R9, R2, R9 ;  /* 0x0000000902097221 */ /* 0x002fca0000000000 */
        /* <DEDUP_REMOVED lines=9> */
[----:B0-----:R-:W-:-:S04]  /*09b0*/  FADD R40, R39, R40 ;  /* 0x0000002827287221 */ /* 0x001fc80000000000 */
[----:B------:R-:W-:Y:S01]  /*09c0*/  FADD R40, R40, c[0x0][0x178] ;  /* 0x00005e0028287621 */ /* 0x000fe20000000000 */
[----:B-1----:R-:W-:-:S03]  /*09d0*/  FADD R10, R11, R10 ;  /* 0x0000000a0b0a7221 */ /* 0x002fc60000000000 */
[----:B------:R-:W0:Y:S01]  /*09e0*/  MUFU.SQRT R41, R40 ;  /* 0x0000002800297308 */ /* 0x000e220000002000 */
[----:B------:R-:W-:-:S07]  /*09f0*/  FADD R10, R10, c[0x0][0x178] ;  /* 0x00005e000a0a7621 */ /* 0x000fce0000000000 */
[----:B------:R-:W1:Y:S01]  /*0a00*/  MUFU.SQRT R3, R10 ;  /* 0x0000000a00037308 */ /* 0x000e620000002000 */
[C---:B0-----:R-:W-:Y:S02]  /*0a10*/  FSETP.GT.AND P4, PT, R41.reuse, 8.50705917302346158658e+37, PT ;  /* 0x7e8000002900780b */ /* 0x041fe40003f84000 */
[----:B------:R-:W-:Y:S02]  /*0a20*/  FSETP.GEU.AND P6, PT, R41, 1.175494350822287508e-38, PT ;  /* 0x008000002900780b */ /* 0x000fe40003fce000 */
[C---:B-1----:R-:W-:Y:S02]  /*0a30*/  FSETP.GT.AND P2, PT, R3.reuse, 8.50705917302346158658e+37, PT ;  /* 0x7e8000000300780b */ /* 0x042fe40003f44000 */
[----:B------:R-:W-:-:S07]  /*0a40*/  FSETP.GEU.AND P5, PT, R3, 1.175494350822287508e-38, PT ;  /* 0x008000000300780b */ /* 0x000fce0003fae000 */
[----:B------:R-:W-:-:S04]  /*0a50*/  @P4 FMUL R41, R41, 0.25 ;  /* 0x3e80000029294820 */ /* 0x000fc80000400000 */
[----:B------:R-:W-:Y:S01]  /*0a60*/  @!P6 FMUL R41, R41, 16777216 ;  /* 0x4b8000002929e820 */ /* 0x000fe20000400000 */
[----:B------:R-:W-:-:S03]  /*0a70*/  @P2 FMUL R3, R3, 0.25 ;  /* 0x3e80000003032820 */ /* 0x000fc60000400000 */
[----:B------:R-:W0:Y:S01]  /*0a80*/  MUFU.RCP R37, R41 ;  /* 0x0000002900257308 */ /* 0x000e220000001000 */
[----:B------:R-:W-:Y:S01]  /*0a90*/  @!P5 FMUL R3, R3, 16777216 ;  /* 0x4b8000000303d820 */ /* 0x000fe20000400000 */
[----:B------:R-:W-:-:S06]  /*0aa0*/  FSEL R2, R28, 1, P4 ;  /* 0x3f8000001c027808 */ /* 0x000fcc0002000000 */
[----:B------:R-:W1:Y:S01]  /*0ab0*/  MUFU.RCP R38, R3 ;  /* 0x0000000300267308 */ /* 0x000e620000001000 */
[----:B------:R-:W-:Y:S01]  /*0ac0*/  @!P6 FMUL R2, R2, 16777216 ;  /* 0x4b8000000202e820 */ /* 0x000fe20000400000 */
[----:B------:R-:W-:-:S03]  /*0ad0*/  FSEL R9, R28, 1, P2 ;  /* 0x3f8000001c097808 */ /* 0x000fc60001000000 */
[----:B0-----:R-:W-:Y:S01]  /*0ae0*/  FMUL R37, R37, R2 ;  /* 0x0000000225257220 */ /* 0x001fe20000400000 */
[--C-:B-----5:R-:W-:Y:S02]  /*0af0*/  HADD2.F32 R2, -RZ, R12.reuse.H0_H0 ;  /* 0x2000000cff027230 */ /* 0x120fe40000004100 */
[----:B------:R-:W-:Y:S01]  /*0b00*/  HADD2.F32 R12, -RZ, R12.H1_H1 ;  /* 0x3000000cff0c7230 */ /* 0x000fe20000004100 */
[----:B------:R-:W-:-:S04]  /*0b10*/  @!P5 FMUL R9, R9, 16777216 ;  /* 0x4b8000000909d820 */ /* 0x000fc80000400000 */
[----:B------:R-:W-:Y:S01]  /*0b20*/  FMUL R11, R12, R12 ;  /* 0x0000000c0c0b7220 */ /* 0x000fe20000400000 */
[----:B-1----:R-:W-:Y:S01]  /*0b30*/  FMUL R38, R38, R9 ;  /* 0x0000000926267220 */ /* 0x002fe20000400000 */
[--C-:B------:R-:W-:Y:S02]  /*0b40*/  HADD2.F32 R9, -RZ, R13.reuse.H1_H1 ;  /* 0x3000000dff097230 */ /* 0x100fe40000004100 */
[----:B------:R-:W-:Y:S01]  /*0b50*/  HADD2.F32 R13, -RZ, R13.H0_H0 ;  /* 0x2000000dff0d7230 */ /* 0x000fe20000004100 */
[----:B------:R-:W-:Y:S01]  /*0b60*/  FFMA R40, R2, R2, R11 ;  /* 0x0000000202287223 */ /* 0x000fe2000000000b */
[----:B------:R-:W-:-:S03]  /*0b70*/  HADD2.F32 R3, -RZ, R14.H1_H1 ;  /* 0x3000000eff037230 */ /* 0x000fc60000004100 */
[----:B------:R-:W-:Y:S01]  /*0b80*/  FFMA R40, R13, R13, R40 ;  /* 0x0000000d0d287223 */ /* 0x000fe20000000028 */
[----:B------:R-:W-:-:S03]  /*0b90*/  HADD2.F32 R14, -RZ, R14.H0_H0 ;  /* 0x2000000eff0e7230 */ /* 0x000fc60000004100 */
[----:B------:R-:W-:Y:S01]  /*0ba0*/  FFMA R11, R9, R9, R40 ;  /* 0x00000009090b7223 */ /* 0x000fe20000000028 */
[----:B------:R-:W-:-:S03]  /*0bb0*/  HADD2.F32 R10, -RZ, R15.H1_H1 ;  /* 0x3000000fff0a7230 */ /* 0x000fc60000004100 */
[----:B------:R-:W-:Y:S01]  /*0bc0*/  FFMA R40, R14, R14, R11 ;  /* 0x0000000e0e287223 */ /* 0x000fe2000000000b */
[----:B------:R-:W-:-:S03]  /*0bd0*/  HADD2.F32 R15, -RZ, R15.H0_H0 ;  /* 0x2000000fff0f7230 */ /* 0x000fc60000004100 */
[----:B------:R-:W-:-:S04]  /*0be0*/  FFMA R40, R3, R3, R40 ;  /* 0x0000000303287223 */ /* 0x000fc80000000028 */
[----:B------:R-:W-:-:S04]  /*0bf0*/  FFMA R11, R15, R15, R40 ;  /* 0x0000000f0f0b7223 */ /* 0x000fc80000000028 */
[----:B------:R-:W-:-:S05]  /*0c00*/  FFMA R11, R10, R10, R11 ;  /* 0x0000000a0a0b7223 */ /* 0x000fca000000000b */
[----:B------:R-:W0:Y:S02]  /*0c10*/  SHFL.BFLY PT, R40, R11, 0x8, 0x1f ;  /* 0x0d001f000b287f89 */ /* 0x000e2400000e0000 */
[----:B0-----:R-:W-:-:S05]  /*0c20*/  FADD R40, R11, R40 ;  /* 0x000000280b287221 */ /* 0x001fca0000000000 */
[----:B------:R-:W0:Y:S02]  /*0c30*/  SHFL.BFLY PT, R39, R40, 0x4, 0x1f ;  /* 0x0c801f0028277f89 */ /* 0x000e2400000e0000 */
        /* <DEDUP_REMOVED lines=13> */
[----:B------:R-:W-:Y:S01]  /*0d10*/  @!P4 FMUL R28, R28, 16777216 ;  /* 0x4b8000001c1cc820 */ /* 0x000fe20000400000 */
[-C--:B------:R-:W-:Y:S01]  /*0d20*/  FMUL R39, R32, R37.reuse ;  /* 0x0000002520277220 */ /* 0x080fe20000400000 */
[-C--:B------:R-:W-:Y:S01]  /*0d30*/  FMUL R32, R16, R37.reuse ;  /* 0x0000002510207220 */ /* 0x080fe20000400000 */
[----:B------:R-:W-:Y:S01]  /*0d40*/  FMUL R4, R4, R38 ;  /* 0x0000002604047220 */ /* 0x000fe20000400000 */
[----:B0-----:R-:W-:Y:S01]  /*0d50*/  FMUL R11, R11, R28 ;  /* 0x0000001c0b0b7220 */ /* 0x001fe20000400000 */
[----:B------:R-:W-:Y:S01]  /*0d60*/  SHF.R.U32.HI R28, RZ, 0x4, R0 ;  /* 0x00000004ff1c7819 */ /* 0x000fe20000011600 */
[-C--:B------:R-:W-:Y:S01]  /*0d70*/  FMUL R29, R29, R38.reuse ;  /* 0x000000261d1d7220 */ /* 0x080fe20000400000 */
[-C--:B------:R-:W-:Y:S02]  /*0d80*/  FMUL R31, R31, R38.reuse ;  /* 0x000000261f1f7220 */ /* 0x080fe40000400000 */
[----:B------:R-:W-:Y:S01]  /*0d90*/  SGXT.U32 R28, R28, 0x4 ;  /* 0x000000041c1c781a */ /* 0x000fe20000000000 */
[-C--:B------:R-:W-:Y:S01]  /*0da0*/  FMUL R40, R5, R38.reuse ;  /* 0x0000002605287220 */ /* 0x080fe20000400000 */
[-C--:B------:R-:W-:Y:S01]  /*0db0*/  FMUL R33, R33, R38.reuse ;  /* 0x0000002621217220 */ /* 0x080fe20000400000 */
[-C--:B------:R-:W-:Y:S01]  /*0dc0*/  FMUL R6, R6, R38.reuse ;  /* 0x0000002606067220 */ /* 0x080fe20000400000 */
[-C--:B------:R-:W-:Y:S01]  /*0dd0*/  FMUL R34, R34, R38.reuse ;  /* 0x0000002622227220 */ /* 0x080fe20000400000 */
[----:B------:R-:W-:Y:S01]  /*0de0*/  FMUL R35, R35, R38 ;  /* 0x0000002623237220 */ /* 0x000fe20000400000 */
[----:B------:R-:W-:Y:S01]  /*0df0*/  IADD3 R16, P2, R27, c[0x0][0x168], RZ ;  /* 0x00005a001b107a10 */ /* 0x000fe20007f5e0ff */
[-C--:B------:R-:W-:Y:S01]  /*0e00*/  FMUL R19, R19, R37.reuse ;  /* 0x0000002513137220 */ /* 0x080fe20000400000 */
[----:B------:R0:W-:Y:S01]  /*0e10*/  STS [R28.X4], R30 ;  /* 0x0000001e1c007388 */ /* 0x0001e20000004800 */
[-C--:B------:R-:W-:Y:S01]  /*0e20*/  FMUL R41, R17, R37.reuse ;  /* 0x0000002511297220 */ /* 0x080fe20000400000 */
[-C--:B------:R-:W-:Y:S01]  /*0e30*/  FMUL R8, R8, R37.reuse ;  /* 0x0000002508087220 */ /* 0x080fe20000400000 */
[-C--:B------:R-:W-:Y:S01]  /*0e40*/  FMUL R18, R18, R37.reuse ;  /* 0x0000002512127220 */ /* 0x080fe20000400000 */
[----:B------:R-:W-:Y:S01]  /*0e50*/  STS [R28.X4+0x40], R38 ;  /* 0x000040261c007388 */ /* 0x000fe20000004800 */
[----:B------:R-:W-:Y:S01]  /*0e60*/  FMUL R43, R36, R37 ;  /* 0x00000025242b7220 */ /* 0x000fe20000400000 */
[----:B------:R-:W-:-:S02]  /*0e70*/  IADD3.X R17, R26, c[0x0][0x16c], RZ, P2, !PT ;  /* 0x00005b001a117a10 */ /* 0x000fc400017fe4ff */
[----:B------:R-:W-:Y:S01]  /*0e80*/  STS [R28.X4+0x80], R37 ;  /* 0x000080251c007388 */ /* 0x000fe20000004800 */
[----:B------:R-:W-:Y:S01]  /*0e90*/  F2FP.PACK_AB R4, R29, R4 ;  /* 0x000000041d04723e */ /* 0x000fe200000000ff */
[----:B0-----:R-:W-:Y:S01]  /*0ea0*/  FMUL R30, R7, R37 ;  /* 0x00000025071e7220 */ /* 0x001fe20000400000 */
[----:B------:R-:W-:Y:S01]  /*0eb0*/  F2FP.PACK_AB R5, R40, R31 ;  /* 0x0000001f2805723e */ /* 0x000fe200000000ff */
[----:B------:R0:W-:Y:S01]  /*0ec0*/  STS [R28.X4+0xc0], R11 ;  /* 0x0000c00b1c007388 */ /* 0x0001e20000004800 */
[----:B------:R-:W-:Y:S02]  /*0ed0*/  F2FP.PACK_AB R6, R6, R33 ;  /* 0x000000210606723e */ /* 0x000fe400000000ff */
[----:B------:R-:W-:Y:S02]  /*0ee0*/  F2FP.PACK_AB R7, R35, R34 ;  /* 0x000000222307723e */ /* 0x000fe400000000ff */
[----:B------:R-:W-:Y:S01]  /*0ef0*/  IADD3 R22, P2, R22, c[0x0][0x168], RZ ;  /* 0x00005a0016167a10 */ /* 0x000fe20007f5e0ff */
[-C--:B------:R-:W-:Y:S01]  /*0f00*/  FMUL R2, R2, R11.reuse ;  /* 0x0000000b02027220 */ /* 0x080fe20000400000 */
[-C--:B------:R-:W-:Y:S01]  /*0f10*/  FMUL R27, R12, R11.reuse ;  /* 0x0000000b0c1b7220 */ /* 0x080fe20000400000 */
[-C--:B0-----:R-:W-:Y:S01]  /*0f20*/  FMUL R28, R10, R11.reuse ;  /* 0x0000000b0a1c7220 */ /* 0x081fe20000400000 */
[----:B------:R-:W-:Y:S01]  /*0f30*/  F2FP.PACK_AB R10, R19, R32 ;  /* 0x00000020130a723e */ /* 0x000fe200000000ff */
[-C--:B------:R-:W-:Y:S01]  /*0f40*/  FMUL R13, R13, R11.reuse ;  /* 0x0000000b0d0d7220 */ /* 0x080fe20000400000 */
[----:B------:R-:W-:Y:S01]  /*0f50*/  LOP3.LUT R19, R23, 0x3f, R0, 0xf8, !PT ;  /* 0x0000003f17137812 */ /* 0x000fe200078ef800 */
[-C--:B------:R-:W-:Y:S01]  /*0f60*/  FMUL R26, R9, R11.reuse ;  /* 0x0000000b091a7220 */ /* 0x080fe20000400000 */
[-C--:B------:R-:W-:Y:S01]  /*0f70*/  FMUL R14, R14, R11.reuse ;  /* 0x0000000b0e0e7220 */ /* 0x080fe20000400000 */
[-C--:B------:R-:W-:Y:S01]  /*0f80*/  FMUL R3, R3, R11.reuse ;  /* 0x0000000b03037220 */ /* 0x080fe20000400000 */
[----:B------:R-:W-:Y:S01]  /*0f90*/  FMUL R15, R15, R11 ;  /* 0x0000000b0f0f7220 */ /* 0x000fe20000400000 */
[----:B------:R-:W-:Y:S01]  /*0fa0*/  F2FP.PACK_AB R8, R39, R8 ;  /* 0x000000082708723e */ /* 0x000fe200000000ff */
[----:B------:R-:W-:Y:S01]  /*0fb0*/  @!P3 STG.E.128 [R16.64], R4 ;  /* 0x000000041000b986 */ /* 0x000fe2000c101d04 */
[----:B------:R-:W-:-:S02]  /*0fc0*/  F2FP.PACK_AB R9, R41, R30 ;  /* 0x0000001e2909723e */ /* 0x000fc400000000ff */
[----:B------:R-:W-:Y:S02]  /*0fd0*/  F2FP.PACK_AB R11, R43, R18 ;  /* 0x000000122b0b723e */ /* 0x000fe400000000ff */
[----:B------:R-:W-:Y:S02]  /*0fe0*/  IADD3.X R23, R24, c[0x0][0x16c], RZ, P2, !PT ;  /* 0x00005b0018177a10 */ /* 0x000fe400017fe4ff */
[----:B------:R-:W-:Y:S02]  /*0ff0*/  LOP3.LUT P2, RZ, R0, 0xc0, RZ, 0xc0, !PT ;  /* 0x000000c000ff7812 */ /* 0x000fe4000784c0ff */
[----:B------:R-:W-:Y:S01]  /*1000*/  ISETP.LT.U32.AND P3, PT, R19, 0xf70, PT ;  /* 0x00000f701300780c */ /* 0x000fe20003f61070 */
[----:B------:R-:W-:Y:S01]  /*1010*/  @!P1 STG.E.128 [R22.64], R8 ;  /* 0x0000000816009986 */ /* 0x000fe2000c101d04 */
[----:B------:R-:W-:Y:S02]  /*1020*/  F2FP.PACK_AB R12, R27, R2 ;  /* 0x000000021b0c723e */ /* 0x000fe400000000ff */
[----:B------:R-:W-:-:S02]  /*1030*/  ISETP.LT.U32.AND.EX P1, PT, R20, RZ, !P2, P3 ;  /* 0x000000ff1400720c */ /* 0x000fc40005721130 */
[----:B------:R-:W-:Y:S02]  /*1040*/  IADD3 R2, P4, R21, c[0x0][0x168], RZ ;  /* 0x00005a0015027a10 */ /* 0x000fe40007f9e0ff */
[----:B------:R-:W-:Y:S02]  /*1050*/  F2FP.PACK_AB R14, R3, R14 ;  /* 0x0000000e030e723e */ /* 0x000fe400000000ff */
[----:B------:R-:W-:Y:S02]  /*1060*/  F2FP.PACK_AB R13, R26, R13 ;  /* 0x0000000d1a0d723e */ /* 0x000fe400000000ff */
[----:B------:R-:W-:Y:S02]  /*1070*/  IADD3.X R3, R25, c[0x0][0x16c], RZ, P4, !PT ;  /* 0x00005b0019037a10 */ /* 0x000fe400027fe4ff */
[----:B------:R-:W-:-:S05]  /*1080*/  F2FP.PACK_AB R15, R28, R15 ;  /* 0x0000000f1c0f723e */ /* 0x000fca00000000ff */
[----:B------:R-:W-:Y:S04]  /*1090*/  @!P0 STG.E.128 [R2.64], R12 ;  /* 0x0000000c02008986 */ /* 0x000fe8000c101d04 */
[----:B------:R-:W-:Y:S06]  /*10a0*/  BAR.SYNC 0x0 ;  /* 0x0000000000007b1d */ /* 0x000fec0000000000 */
[----:B------:R-:W-:Y:S05]  /*10b0*/  @!P1 EXIT ;  /* 0x000000000000994d */ /* 0x000fea0003800000 */
[----:B------:R-:W-:Y:S02]  /*10c0*/  LOP3.LUT R0, R0, 0x3f, RZ, 0xc0, !PT ;  /* 0x0000003f00007812 */ /* 0x000fe400078ec0ff */
[----:B------:R-:W-:-:S03]  /*10d0*/  LEA R2, P0, R19, c[0x0][0x170], 0x2 ;  /* 0x00005c0013027a11 */ /* 0x000fc600078010ff */
[----:B------:R-:W0:Y:S01]  /*10e0*/  LDS R5, [R0.X4] ;  /* 0x0000000000057984 */ /* 0x000e220000004800 */
[----:B------:R-:W-:-:S05]  /*10f0*/  LEA.HI.X R3, R19, c[0x0][0x174], R20, 0x2, P0 ;  /* 0x00005d0013037a11 */ /* 0x000fca00000f1414 */
[----:B0-----:R-:W-:Y:S01]  /*1100*/  STG.E [R2.64], R5 ;  /* 0x0000000502007986 */ /* 0x001fe2000c101904 */
[----:B------:R-:W-:Y:S05]  /*1110*/  EXIT ;  /* 0x000000000000794d */ /* 0x000fea0003800000 */
.L_x_0:
[----:B------:R-:W-:-:S00]  /*1120*/  BRA `(.L_x_0) ;  /* 0xfffffff000007947 */ /* 0x000fc0000383ffff */
[----:B------:R-:W-:-:S00]  /*1130*/  NOP ;  /* 0x0000000000007918 */ /* 0x000fc00000000000 */
        /* <DEDUP_REMOVED lines=12> */
.L_x_1:


//--------------------- .nv.global.init           --------------------------
	.section	.nv.global.init,"aw",@progbits
.nv.global.init:
	.type		_$_str,@object
	.size		_$_str,(_$_str_$_2 - _$_str)
_$_str:
        /*0000*/ 	.byte	0x5f, 0x5f, 0x43, 0x55, 0x44, 0x41, 0x5f, 0x46, 0x54, 0x5a, 0x00
	.type		_$_str_$_2,@object
	.size		_$_str_$_2,(.L_1 - _$_str_$_2)
_$_str_$_2:
        /*000b*/ 	.byte	0x5f, 0x5f, 0x43, 0x55, 0x44, 0x41, 0x5f, 0x50, 0x52, 0x45, 0x43, 0x5f, 0x53, 0x51, 0x52, 0x54
        /*001b*/ 	.byte	0x00
.L_1:


//--------------------- .nv.shared.l2norm_fwd_kernel --------------------------
	.section	.nv.shared.l2norm_fwd_kernel,"aw",@nobits
	.align	16
